	.headerflags	@"EF_CUDA_TEXMODE_UNIFIED EF_CUDA_64BIT_ADDRESS EF_CUDA_ACCELERATORS EF_CUDA_SM90 EF_CUDA_VIRTUAL_SM(EF_CUDA_SM90)"
	.elftype	@"ET_EXEC"


//--------------------- .nv.info                  --------------------------
	.section	.nv.info,"",@"SHT_CUDA_INFO"
	.align	4


	//----- nvinfo : EIATTR_REGCOUNT
	.align		4
        /*0000*/ 	.byte	0x04, 0x2f
        /*0002*/ 	.short	(.L_1 - .L_0)
	.align		4
.L_0:
        /*0004*/ 	.word	index@(triton_poi_fused_reflection_pad2d_relu_4)
        /*0008*/ 	.word	0x0000001e


	//----- nvinfo : EIATTR_MIN_STACK_SIZE
	.align		4
.L_1:
        /*000c*/ 	.byte	0x04, 0x12
        /*000e*/ 	.short	(.L_3 - .L_2)
	.align		4
.L_2:
        /*0010*/ 	.word	index@(triton_poi_fused_reflection_pad2d_relu_4)
        /*0014*/ 	.word	0x00000000


	//----- nvinfo : EIATTR_FRAME_SIZE
	.align		4
.L_3:
        /*0018*/ 	.byte	0x04, 0x11
        /*001a*/ 	.short	(.L_5 - .L_4)
	.align		4
.L_4:
        /*001c*/ 	.word	index@(triton_poi_fused_reflection_pad2d_relu_4)
        /*0020*/ 	.word	0x00000000


	//----- nvinfo : EIATTR_MIN_STACK_SIZE
	.align		4
.L_5:
        /*0024*/ 	.byte	0x04, 0x12
        /*0026*/ 	.short	(.L_7 - .L_6)
	.align		4
.L_6:
        /*0028*/ 	.word	index@(triton_poi_fused_reflection_pad2d_relu_4)
        /*002c*/ 	.word	0x00000000
.L_7:


//--------------------- .nv.info.triton_poi_fused_reflection_pad2d_relu_4 --------------------------
	.section	.nv.info.triton_poi_fused_reflection_pad2d_relu_4,"",@"SHT_CUDA_INFO"
	.sectionflags	@""
	.align	4


	//----- nvinfo : EIATTR_CUDA_API_VERSION
	.align		4
        /*0000*/ 	.byte	0x04, 0x37
        /*0002*/ 	.short	(.L_9 - .L_8)
.L_8:
        /*0004*/ 	.word	0x0000007c


	//----- nvinfo : EIATTR_KPARAM_INFO
	.align		4
.L_9:
        /*0008*/ 	.byte	0x04, 0x17
        /*000a*/ 	.short	(.L_11 - .L_10)
.L_10:
        /*000c*/ 	.word	0x00000000
        /*0010*/ 	.short	0x0002
        /*0012*/ 	.short	0x0010
        /*0014*/ 	.byte	0x00, 0xf0, 0x11, 0x00


	//----- nvinfo : EIATTR_KPARAM_INFO
	.align		4
.L_11:
        /*0018*/ 	.byte	0x04, 0x17
        /*001a*/ 	.short	(.L_13 - .L_12)
.L_12:
        /*001c*/ 	.word	0x00000000
        /*0020*/ 	.short	0x0001
        /*0022*/ 	.short	0x0008
        /*0024*/ 	.byte	0x00, 0xf4, 0x21, 0x00


	//----- nvinfo : EIATTR_KPARAM_INFO
	.align		4
.L_13:
        /*0028*/ 	.byte	0x04, 0x17
        /*002a*/ 	.short	(.L_15 - .L_14)
.L_14:
        /*002c*/ 	.word	0x00000000
        /*0030*/ 	.short	0x0000
        /*0032*/ 	.short	0x0000
        /*0034*/ 	.byte	0x00, 0xf4, 0x21, 0x00


	//----- nvinfo : EIATTR_SPARSE_MMA_MASK
	.align		4
.L_15:
        /*0038*/ 	.byte	0x03, 0x50
        /*003a*/ 	.short	0x0000


	//----- nvinfo : EIATTR_MAXREG_COUNT
	.align		4
        /*003c*/ 	.byte	0x03, 0x1b
        /*003e*/ 	.short	0x00ff


	//----- nvinfo : EIATTR_EXIT_INSTR_OFFSETS
	.align		4
        /*0040*/ 	.byte	0x04, 0x1c
        /*0042*/ 	.short	(.L_17 - .L_16)


	//   ....[0]....
.L_16:
        /*0044*/ 	.word	0x00000c70


	//   ....[1]....
        /*0048*/ 	.word	0x00000c90


	//----- nvinfo : EIATTR_REQNTID
	.align		4
.L_17:
        /*004c*/ 	.byte	0x04, 0x10
        /*004e*/ 	.short	(.L_19 - .L_18)
.L_18:
        /*0050*/ 	.word	0x00000080
        /*0054*/ 	.word	0x00000001
        /*0058*/ 	.word	0x00000001


	//----- nvinfo : EIATTR_CBANK_PARAM_SIZE
	.align		4
.L_19:
        /*005c*/ 	.byte	0x03, 0x19
        /*005e*/ 	.short	0x0014


	//----- nvinfo : EIATTR_PARAM_CBANK
	.align		4
        /*0060*/ 	.byte	0x04, 0x0a
        /*0062*/ 	.short	(.L_21 - .L_20)
	.align		4
.L_20:
        /*0064*/ 	.word	index@(.nv.constant0.triton_poi_fused_reflection_pad2d_relu_4)
        /*0068*/ 	.short	0x0210
        /*006a*/ 	.short	0x0014


	//----- nvinfo : EIATTR_SW_WAR
	.align		4
.L_21:
        /*006c*/ 	.byte	0x04, 0x36
        /*006e*/ 	.short	(.L_23 - .L_22)
.L_22:
        /*0070*/ 	.word	0x00000008
.L_23:


//--------------------- .nv.callgraph             --------------------------
	.section	.nv.callgraph,"",@"SHT_CUDA_CALLGRAPH"
	.align	4
	.sectionentsize	8
	.align		4
        /*0000*/ 	.word	0x00000000
	.align		4
        /*0004*/ 	.word	0xffffffff
	.align		4
        /*0008*/ 	.word	0x00000000
	.align		4
        /*000c*/ 	.word	0xfffffffe
	.align		4
        /*0010*/ 	.word	0x00000000
	.align		4
        /*0014*/ 	.word	0xfffffffd
	.align		4
        /*0018*/ 	.word	0x00000000
	.align		4
        /*001c*/ 	.word	0xfffffffc


//--------------------- .text.triton_poi_fused_reflection_pad2d_relu_4 --------------------------
	.section	.text.triton_poi_fused_reflection_pad2d_relu_4,"ax",@progbits
	.align	128
        .global         triton_poi_fused_reflection_pad2d_relu_4
        .type           triton_poi_fused_reflection_pad2d_relu_4,@function
        .size           triton_poi_fused_reflection_pad2d_relu_4,(.L_x_1 - triton_poi_fused_reflection_pad2d_relu_4)
        .other          triton_poi_fused_reflection_pad2d_relu_4,@"STO_CUDA_ENTRY STV_DEFAULT"
triton_poi_fused_reflection_pad2d_relu_4:
.text.triton_poi_fused_reflection_pad2d_relu_4:
[----:B------:R-:W0:Y:S02]  /*0000*/  LDC R1, c[0x0][0x28] ;  /* 0x00000a00ff017b82 */ /* 0x000e240000000800 */
[----:B------:R-:W1:Y:S01]  /*0010*/  S2R R0, SR_TID.X ;  /* 0x0000000000007919 */ /* 0x000e620000002100 */
[----:B------:R-:W-:Y:S01]  /*0020*/  ULDC.64 UR4, c[0x0][0x208] ;  /* 0x0000820000047ab9 */ /* 0x000fe20000000a00 */
[----:B------:R-:W2:Y:S01]  /*0030*/  S2R R3, SR_CTAID.X ;  /* 0x0000000000037919 */ /* 0x000ea20000002500 */
[----:B-1----:R-:W-:-:S05]  /*0040*/  IMAD.SHL.U32 R0, R0, 0x4, RZ ;  /* 0x0000000400007824 */ /* 0x002fca00078e00ff */
[----:B------:R-:W-:-:S05]  /*0050*/  LOP3.LUT R0, R0, 0x1fc, RZ, 0xc0, !PT ;  /* 0x000001fc00007812 */ /* 0x000fca00078ec0ff */
[----:B--2---:R-:W-:-:S04]  /*0060*/  IMAD R0, R3, 0x400, R0 ;  /* 0x0000040003007824 */ /* 0x004fc800078e0200 */
[C---:B------:R-:W-:Y:S01]  /*0070*/  VIADD R10, R0.reuse, 0x3 ;  /* 0x00000003000a7836 */ /* 0x040fe20000000000 */
[C---:B------:R-:W-:Y:S01]  /*0080*/  ISETP.GE.AND P1, PT, R0.reuse, 0x24200, PT ;  /* 0x000242000000780c */ /* 0x040fe20003f26270 */
[----:B------:R-:W-:-:S04]  /*0090*/  IMAD.HI R7, R0, 0x78787879, RZ ;  /* 0x7878787900077827 */ /* 0x000fc800078e02ff */
[----:B------:R-:W-:Y:S01]  /*00a0*/  VIADD R9, R0, 0x1 ;  /* 0x0000000100097836 */ /* 0x000fe20000000000 */
[----:B------:R-:W-:Y:S01]  /*00b0*/  SHF.R.U32.HI R2, RZ, 0x1f, R7 ;  /* 0x0000001fff027819 */ /* 0x000fe20000011607 */
[----:B------:R-:W-:-:S03]  /*00c0*/  IMAD.HI R17, R10, 0x78787879, RZ ;  /* 0x787878790a117827 */ /* 0x000fc600078e02ff */
[----:B------:R-:W-:Y:S01]  /*00d0*/  LEA.HI.SX32 R7, R7, R2, 0x1c ;  /* 0x0000000207077211 */ /* 0x000fe200078fe2ff */
[----:B------:R-:W-:Y:S01]  /*00e0*/  VIADD R11, R0, 0x2 ;  /* 0x00000002000b7836 */ /* 0x000fe20000000000 */
[----:B------:R-:W-:Y:S01]  /*00f0*/  SHF.R.U32.HI R4, RZ, 0x1f, R17 ;  /* 0x0000001fff047819 */ /* 0x000fe20000011611 */
[----:B------:R-:W-:-:S03]  /*0100*/  IMAD.HI R5, R9, 0x78787879, RZ ;  /* 0x7878787909057827 */ /* 0x000fc600078e02ff */
[----:B------:R-:W-:Y:S01]  /*0110*/  LEA.HI.SX32 R17, R17, R4, 0x1c ;  /* 0x0000000411117211 */ /* 0x000fe200078fe2ff */
[----:B------:R-:W-:Y:S01]  /*0120*/  IMAD.HI R6, R11, 0x78787879, RZ ;  /* 0x787878790b067827 */ /* 0x000fe200078e02ff */
[----:B------:R-:W-:-:S03]  /*0130*/  SHF.R.U32.HI R2, RZ, 0x1f, R5 ;  /* 0x0000001fff027819 */ /* 0x000fc60000011605 */
[C---:B------:R-:W-:Y:S01]  /*0140*/  VIADD R13, R0.reuse, 0x200 ;  /* 0x00000200000d7836 */ /* 0x040fe20000000000 */
[----:B------:R-:W-:Y:S01]  /*0150*/  SHF.R.U32.HI R15, RZ, 0x1f, R6 ;  /* 0x0000001fff0f7819 */ /* 0x000fe20000011606 */
[----:B------:R-:W-:Y:S01]  /*0160*/  IMAD.HI R3, R0, 0x71625345, RZ ;  /* 0x7162534500037827 */ /* 0x000fe200078e02ff */
[----:B------:R-:W-:Y:S02]  /*0170*/  LEA.HI.SX32 R5, R5, R2, 0x1c ;  /* 0x0000000205057211 */ /* 0x000fe400078fe2ff */
[----:B------:R-:W-:Y:S01]  /*0180*/  LEA.HI.SX32 R6, R6, R15, 0x1c ;  /* 0x0000000f06067211 */ /* 0x000fe200078fe2ff */
[C---:B------:R-:W-:Y:S01]  /*0190*/  IMAD.HI R4, R13.reuse, 0x78787879, RZ ;  /* 0x787878790d047827 */ /* 0x040fe200078e02ff */
[----:B------:R-:W-:Y:S02]  /*01a0*/  SHF.R.U32.HI R8, RZ, 0x1f, R3 ;  /* 0x0000001fff087819 */ /* 0x000fe40000011603 */
[----:B------:R-:W-:Y:S01]  /*01b0*/  ISETP.GE.AND P0, PT, R13, 0x24200, PT ;  /* 0x000242000d00780c */ /* 0x000fe20003f06270 */
[C---:B------:R-:W-:Y:S01]  /*01c0*/  VIADD R14, R0.reuse, 0x201 ;  /* 0x00000201000e7836 */ /* 0x040fe20000000000 */
[----:B------:R-:W-:Y:S01]  /*01d0*/  SHF.R.U32.HI R15, RZ, 0x1f, R4 ;  /* 0x0000001fff0f7819 */ /* 0x000fe20000011604 */
[----:B------:R-:W-:Y:S01]  /*01e0*/  VIADD R12, R0, 0x203 ;  /* 0x00000203000c7836 */ /* 0x000fe20000000000 */
[----:B------:R-:W-:Y:S01]  /*01f0*/  LEA.HI R3, R3, R8, RZ, 0x17 ;  /* 0x0000000803037211 */ /* 0x000fe200078fb8ff */
[----:B------:R-:W-:Y:S01]  /*0200*/  IMAD.HI R2, R13, 0x71625345, RZ ;  /* 0x716253450d027827 */ /* 0x000fe200078e02ff */
[----:B------:R-:W-:-:S03]  /*0210*/  LEA.HI.SX32 R4, R4, R15, 0x1c ;  /* 0x0000000f04047211 */ /* 0x000fc600078fe2ff */
[----:B------:R-:W-:Y:S01]  /*0220*/  IMAD.HI R16, R14, 0x78787879, RZ ;  /* 0x787878790e107827 */ /* 0x000fe200078e02ff */
[----:B------:R-:W-:-:S03]  /*0230*/  SHF.R.U32.HI R23, RZ, 0x1f, R2 ;  /* 0x0000001fff177819 */ /* 0x000fc60000011602 */
[----:B------:R-:W-:Y:S01]  /*0240*/  IMAD.HI R19, R12, 0x78787879, RZ ;  /* 0x787878790c137827 */ /* 0x000fe200078e02ff */
[----:B------:R-:W-:Y:S02]  /*0250*/  SHF.R.U32.HI R15, RZ, 0x1f, R16 ;  /* 0x0000001fff0f7819 */ /* 0x000fe40000011610 */
[----:B------:R-:W-:Y:S01]  /*0260*/  LEA.HI R2, R2, R23, RZ, 0x17 ;  /* 0x0000001702027211 */ /* 0x000fe200078fb8ff */
[----:B------:R-:W-:Y:S01]  /*0270*/  VIADD R8, R0, 0x202 ;  /* 0x0000020200087836 */ /* 0x000fe20000000000 */
[----:B------:R-:W-:Y:S01]  /*0280*/  SHF.R.U32.HI R20, RZ, 0x1f, R19 ;  /* 0x0000001fff147819 */ /* 0x000fe20000011613 */
[----:B------:R-:W-:Y:S01]  /*0290*/  IMAD.HI R18, R7, 0x78787879, RZ ;  /* 0x7878787907127827 */ /* 0x000fe200078e02ff */
[----:B------:R-:W-:Y:S02]  /*02a0*/  LEA.HI.SX32 R16, R16, R15, 0x1c ;  /* 0x0000000f10107211 */ /* 0x000fe400078fe2ff */
[----:B------:R-:W-:Y:S01]  /*02b0*/  LEA.HI.SX32 R15, R19, R20, 0x1c ;  /* 0x00000014130f7211 */ /* 0x000fe200078fe2ff */
[----:B------:R-:W-:Y:S01]  /*02c0*/  IMAD.HI R21, R8, 0x78787879, RZ ;  /* 0x7878787908157827 */ /* 0x000fe200078e02ff */
[----:B------:R-:W-:-:S02]  /*02d0*/  SHF.R.U32.HI R23, RZ, 0x1f, R18 ;  /* 0x0000001fff177819 */ /* 0x000fc40000011612 */
[----:B------:R-:W-:Y:S01]  /*02e0*/  LEA R2, R2, 0x3ff, 0xa ;  /* 0x000003ff02027811 */ /* 0x000fe200078e50ff */
[----:B------:R-:W-:Y:S01]  /*02f0*/  IMAD R20, R17, 0x22, RZ ;  /* 0x0000002211147824 */ /* 0x000fe200078e02ff */
[----:B------:R-:W-:Y:S01]  /*0300*/  SHF.R.U32.HI R22, RZ, 0x1f, R21 ;  /* 0x0000001fff167819 */ /* 0x000fe20000011615 */
[----:B------:R-:W-:Y:S01]  /*0310*/  IMAD R19, R5, 0x22, RZ ;  /* 0x0000002205137824 */ /* 0x000fe200078e02ff */
[----:B------:R-:W-:Y:S01]  /*0320*/  LEA.HI.SX32 R17, R18, R23, 0x1c ;  /* 0x0000001712117211 */ /* 0x000fe200078fe2ff */
[C---:B------:R-:W-:Y:S01]  /*0330*/  IMAD R23, R6.reuse, 0x22, RZ ;  /* 0x0000002206177824 */ /* 0x040fe200078e02ff */
[----:B------:R-:W-:Y:S01]  /*0340*/  LEA.HI.SX32 R5, R21, R22, 0x1c ;  /* 0x0000001615057211 */ /* 0x000fe200078fe2ff */
[----:B------:R-:W-:Y:S01]  /*0350*/  IMAD.HI R18, R6, 0x78787879, RZ ;  /* 0x7878787906127827 */ /* 0x000fe200078e02ff */
[----:B------:R-:W-:Y:S02]  /*0360*/  LOP3.LUT R21, RZ, R20, RZ, 0x33, !PT ;  /* 0x00000014ff157212 */ /* 0x000fe400078e33ff */
[----:B------:R-:W-:Y:S01]  /*0370*/  LOP3.LUT R22, RZ, R19, RZ, 0x33, !PT ;  /* 0x00000013ff167212 */ /* 0x000fe200078e33ff */
[----:B------:R-:W-:Y:S01]  /*0380*/  IMAD.HI R19, R4, 0x78787879, RZ ;  /* 0x7878787904137827 */ /* 0x000fe200078e02ff */
[----:B------:R-:W-:-:S03]  /*0390*/  LOP3.LUT R20, RZ, R23, RZ, 0x33, !PT ;  /* 0x00000017ff147212 */ /* 0x000fc600078e33ff */
[----:B------:R-:W-:Y:S01]  /*03a0*/  IMAD.IADD R9, R9, 0x1, R22 ;  /* 0x0000000109097824 */ /* 0x000fe200078e0216 */
[----:B------:R-:W-:Y:S01]  /*03b0*/  SHF.R.U32.HI R22, RZ, 0x1f, R19 ;  /* 0x0000001fff167819 */ /* 0x000fe20000011613 */
[----:B------:R-:W-:Y:S02]  /*03c0*/  IMAD.IADD R11, R11, 0x1, R20 ;  /* 0x000000010b0b7824 */ /* 0x000fe400078e0214 */
[----:B------:R-:W-:Y:S01]  /*03d0*/  IMAD R20, R4, 0x22, RZ ;  /* 0x0000002204147824 */ /* 0x000fe200078e02ff */
[----:B------:R-:W-:Y:S01]  /*03e0*/  LEA.HI.SX32 R19, R19, R22, 0x1c ;  /* 0x0000001613137211 */ /* 0x000fe200078fe2ff */
[----:B------:R-:W-:Y:S01]  /*03f0*/  IMAD.IADD R10, R10, 0x1, R21 ;  /* 0x000000010a0a7824 */ /* 0x000fe200078e0215 */
[----:B------:R-:W-:Y:S01]  /*0400*/  SHF.R.U32.HI R21, RZ, 0x1f, R18 ;  /* 0x0000001fff157819 */ /* 0x000fe20000011612 */
[----:B------:R-:W-:Y:S01]  /*0410*/  IMAD R16, R16, 0x22, RZ ;  /* 0x0000002210107824 */ /* 0x000fe200078e02ff */
[----:B------:R-:W-:Y:S01]  /*0420*/  LOP3.LUT R22, RZ, R20, RZ, 0x33, !PT ;  /* 0x00000014ff167212 */ /* 0x000fe200078e33ff */
[----:B------:R-:W-:Y:S01]  /*0430*/  IMAD R20, R15, 0x22, RZ ;  /* 0x000000220f147824 */ /* 0x000fe200078e02ff */
[----:B------:R-:W-:Y:S01]  /*0440*/  LEA.HI.SX32 R18, R18, R21, 0x1c ;  /* 0x0000001512127211 */ /* 0x000fe200078fe2ff */
[----:B------:R-:W-:Y:S01]  /*0450*/  IMAD.HI R15, R5, 0x78787879, RZ ;  /* 0x78787879050f7827 */ /* 0x000fe200078e02ff */
[----:B------:R-:W-:-:S02]  /*0460*/  LOP3.LUT R21, RZ, R16, RZ, 0x33, !PT ;  /* 0x00000010ff157212 */ /* 0x000fc400078e33ff */
[----:B------:R-:W-:Y:S01]  /*0470*/  LOP3.LUT R23, RZ, R20, RZ, 0x33, !PT ;  /* 0x00000014ff177212 */ /* 0x000fe200078e33ff */
[----:B------:R-:W-:Y:S01]  /*0480*/  IMAD R17, R17, 0x22, RZ ;  /* 0x0000002211117824 */ /* 0x000fe200078e02ff */
[----:B------:R-:W-:Y:S01]  /*0490*/  SHF.R.U32.HI R16, RZ, 0x1f, R15 ;  /* 0x0000001fff107819 */ /* 0x000fe2000001160f */
[----:B------:R-:W-:Y:S01]  /*04a0*/  IMAD R18, R18, 0x22, RZ ;  /* 0x0000002212127824 */ /* 0x000fe200078e02ff */
[----:B------:R-:W-:Y:S01]  /*04b0*/  IABS R11, R11 ;  /* 0x0000000b000b7213 */ /* 0x000fe20000000000 */
[----:B------:R-:W-:Y:S01]  /*04c0*/  IMAD R19, R19, 0x22, RZ ;  /* 0x0000002213137824 */ /* 0x000fe200078e02ff */
[----:B------:R-:W-:Y:S01]  /*04d0*/  LEA.HI.SX32 R20, R15, R16, 0x1c ;  /* 0x000000100f147211 */ /* 0x000fe200078fe2ff */
[----:B------:R-:W-:Y:S01]  /*04e0*/  IMAD R15, R7, 0x22, RZ ;  /* 0x00000022070f7824 */ /* 0x000fe200078e02ff */
[----:B------:R-:W-:Y:S01]  /*04f0*/  LOP3.LUT R16, RZ, R17, RZ, 0x33, !PT ;  /* 0x00000011ff107212 */ /* 0x000fe200078e33ff */
[----:B------:R-:W-:Y:S01]  /*0500*/  IMAD R24, R5, 0x22, RZ ;  /* 0x0000002205187824 */ /* 0x000fe200078e02ff */
[----:B------:R-:W-:Y:S01]  /*0510*/  LOP3.LUT R17, RZ, R18, RZ, 0x33, !PT ;  /* 0x00000012ff117212 */ /* 0x000fe200078e33ff */
[----:B------:R-:W-:Y:S01]  /*0520*/  IMAD R20, R20, 0x22, RZ ;  /* 0x0000002214147824 */ /* 0x000fe200078e02ff */
[----:B------:R-:W-:Y:S01]  /*0530*/  LOP3.LUT R15, RZ, R15, RZ, 0x33, !PT ;  /* 0x0000000fff0f7212 */ /* 0x000fe200078e33ff */
[----:B------:R-:W-:Y:S01]  /*0540*/  IMAD.IADD R7, R7, 0x1, R16 ;  /* 0x0000000107077824 */ /* 0x000fe200078e0210 */
[----:B------:R-:W-:Y:S01]  /*0550*/  LOP3.LUT R19, RZ, R19, RZ, 0x33, !PT ;  /* 0x00000013ff137212 */ /* 0x000fe200078e33ff */
[----:B------:R-:W-:Y:S01]  /*0560*/  IMAD.IADD R6, R6, 0x1, R17 ;  /* 0x0000000106067824 */ /* 0x000fe200078e0211 */
[----:B------:R-:W-:Y:S01]  /*0570*/  LOP3.LUT R16, RZ, R20, RZ, 0x33, !PT ;  /* 0x00000014ff107212 */ /* 0x000fe200078e33ff */
[----:B------:R-:W-:Y:S01]  /*0580*/  IMAD.IADD R17, R0, 0x1, R15 ;  /* 0x0000000100117824 */ /* 0x000fe200078e020f */
[----:B------:R-:W-:Y:S01]  /*0590*/  LOP3.LUT R25, RZ, R24, RZ, 0x33, !PT ;  /* 0x00000018ff197212 */ /* 0x000fe200078e33ff */
[----:B------:R-:W-:Y:S01]  /*05a0*/  IMAD.IADD R15, R4, 0x1, R19 ;  /* 0x00000001040f7824 */ /* 0x000fe200078e0213 */
[----:B------:R-:W-:Y:S01]  /*05b0*/  LEA R4, R3, 0x3ff, 0xa ;  /* 0x000003ff03047811 */ /* 0x000fe200078e50ff */
[----:B------:R-:W-:Y:S01]  /*05c0*/  IMAD.IADD R16, R5, 0x1, R16 ;  /* 0x0000000105107824 */ /* 0x000fe200078e0210 */
[----:B------:R-:W-:Y:S01]  /*05d0*/  IABS R17, R17 ;  /* 0x0000001100117213 */ /* 0x000fe20000000000 */
[----:B------:R-:W-:Y:S01]  /*05e0*/  IMAD.IADD R13, R13, 0x1, R22 ;  /* 0x000000010d0d7824 */ /* 0x000fe200078e0216 */
[----:B------:R-:W-:Y:S01]  /*05f0*/  IABS R5, R10 ;  /* 0x0000000a00057213 */ /* 0x000fe20000000000 */
[----:B------:R-:W-:Y:S01]  /*0600*/  IMAD.MOV.U32 R10, RZ, RZ, R11 ;  /* 0x000000ffff0a7224 */ /* 0x000fe200078e000b */
[----:B------:R-:W-:Y:S01]  /*0610*/  IABS R3, R9 ;  /* 0x0000000900037213 */ /* 0x000fe20000000000 */
[----:B------:R-:W-:Y:S01]  /*0620*/  IMAD.MOV.U32 R9, RZ, RZ, R17 ;  /* 0x000000ffff097224 */ /* 0x000fe200078e0011 */
[----:B------:R-:W-:Y:S01]  /*0630*/  IADD3 R14, R14, R21, RZ ;  /* 0x000000150e0e7210 */ /* 0x000fe20007ffe0ff */
[----:B------:R-:W-:Y:S01]  /*0640*/  VIADD R10, R10, 0xffffffe1 ;  /* 0xffffffe10a0a7836 */ /* 0x000fe20000000000 */
[----:B------:R-:W-:Y:S01]  /*0650*/  IABS R17, R13 ;  /* 0x0000000d00117213 */ /* 0x000fe20000000000 */
[----:B------:R-:W-:Y:S01]  /*0660*/  IMAD.IADD R8, R8, 0x1, R25 ;  /* 0x0000000108087824 */ /* 0x000fe200078e0219 */
[----:B------:R-:W-:Y:S01]  /*0670*/  IADD3 R9, R9, -0x1f, RZ ;  /* 0xffffffe109097810 */ /* 0x000fe20007ffe0ff */
[----:B------:R-:W-:Y:S01]  /*0680*/  VIADD R3, R3, 0xffffffe1 ;  /* 0xffffffe103037836 */ /* 0x000fe20000000000 */
[----:B------:R-:W-:Y:S01]  /*0690*/  IABS R10, R10 ;  /* 0x0000000a000a7213 */ /* 0x000fe20000000000 */
[----:B------:R-:W-:Y:S01]  /*06a0*/  VIADD R5, R5, 0xffffffe1 ;  /* 0xffffffe105057836 */ /* 0x000fe20000000000 */
[----:B------:R-:W-:Y:S01]  /*06b0*/  IABS R14, R14 ;  /* 0x0000000e000e7213 */ /* 0x000fe20000000000 */
[----:B------:R-:W-:Y:S01]  /*06c0*/  IMAD.IADD R12, R12, 0x1, R23 ;  /* 0x000000010c0c7824 */ /* 0x000fe200078e0217 */
[----:B------:R-:W-:-:S02]  /*06d0*/  IABS R11, R9 ;  /* 0x00000009000b7213 */ /* 0x000fc40000000000 */
[----:B------:R-:W-:Y:S02]  /*06e0*/  IABS R18, R8 ;  /* 0x0000000800127213 */ /* 0x000fe40000000000 */
[----:B------:R-:W-:Y:S01]  /*06f0*/  IABS R3, R3 ;  /* 0x0000000300037213 */ /* 0x000fe20000000000 */
[C---:B------:R-:W-:Y:S01]  /*0700*/  IMAD.IADD R11, R4.reuse, 0x1, -R11 ;  /* 0x00000001040b7824 */ /* 0x040fe200078e0a0b */
[----:B------:R-:W-:Y:S01]  /*0710*/  IABS R9, R5 ;  /* 0x0000000500097213 */ /* 0x000fe20000000000 */
[----:B------:R-:W-:Y:S01]  /*0720*/  IMAD.MOV.U32 R5, RZ, RZ, R10 ;  /* 0x000000ffff057224 */ /* 0x000fe200078e000a */
[----:B------:R-:W-:Y:S01]  /*0730*/  MOV R8, R14 ;  /* 0x0000000e00087202 */ /* 0x000fe20000000f00 */
[----:B------:R-:W-:Y:S01]  /*0740*/  IMAD.MOV.U32 R14, RZ, RZ, R18 ;  /* 0x000000ffff0e7224 */ /* 0x000fe200078e0012 */
[----:B------:R-:W-:Y:S01]  /*0750*/  IABS R13, R12 ;  /* 0x0000000c000d7213 */ /* 0x000fe20000000000 */
[----:B------:R-:W-:Y:S01]  /*0760*/  IMAD.MOV.U32 R12, RZ, RZ, R17 ;  /* 0x000000ffff0c7224 */ /* 0x000fe200078e0011 */
[----:B------:R-:W-:Y:S01]  /*0770*/  IABS R17, R7 ;  /* 0x0000000700117213 */ /* 0x000fe20000000000 */
[C---:B------:R-:W-:Y:S01]  /*0780*/  IMAD.IADD R10, R4.reuse, 0x1, -R3 ;  /* 0x00000001040a7824 */ /* 0x040fe200078e0a03 */
[----:B------:R-:W-:Y:S01]  /*0790*/  IABS R15, R15 ;  /* 0x0000000f000f7213 */ /* 0x000fe20000000000 */
[C---:B------:R-:W-:Y:S01]  /*07a0*/  IMAD.IADD R3, R4.reuse, 0x1, -R5 ;  /* 0x0000000104037824 */ /* 0x040fe200078e0a05 */
[----:B------:R-:W-:Y:S01]  /*07b0*/  IABS R16, R16 ;  /* 0x0000001000107213 */ /* 0x000fe20000000000 */
[----:B------:R-:W-:-:S02]  /*07c0*/  IMAD.IADD R9, R4, 0x1, -R9 ;  /* 0x0000000104097824 */ /* 0x000fc400078e0a09 */
[----:B------:R-:W-:Y:S01]  /*07d0*/  VIADD R7, R8, 0xffffffe1 ;  /* 0xffffffe108077836 */ /* 0x000fe20000000000 */
[----:B------:R-:W1:Y:S01]  /*07e0*/  LDC.64 R4, c[0x0][0x210] ;  /* 0x00008400ff047b82 */ /* 0x000e620000000a00 */
[----:B------:R-:W-:Y:S02]  /*07f0*/  VIADD R8, R13, 0xffffffe1 ;  /* 0xffffffe10d087836 */ /* 0x000fe40000000000 */
[----:B------:R-:W-:Y:S01]  /*0800*/  VIADD R13, R14, 0xffffffe1 ;  /* 0xffffffe10e0d7836 */ /* 0x000fe20000000000 */
[----:B------:R-:W-:Y:S01]  /*0810*/  IABS R23, R7 ;  /* 0x0000000700177213 */ /* 0x000fe20000000000 */
[----:B------:R-:W-:Y:S02]  /*0820*/  VIADD R12, R12, 0xffffffe1 ;  /* 0xffffffe10c0c7836 */ /* 0x000fe40000000000 */
[----:B------:R-:W-:Y:S01]  /*0830*/  IMAD.MOV.U32 R14, RZ, RZ, R17 ;  /* 0x000000ffff0e7224 */ /* 0x000fe200078e0011 */
[----:B------:R-:W-:Y:S01]  /*0840*/  IABS R17, R6 ;  /* 0x0000000600117213 */ /* 0x000fe20000000000 */
[----:B------:R-:W-:Y:S01]  /*0850*/  IMAD.IADD R23, R2, 0x1, -R23 ;  /* 0x0000000102177824 */ /* 0x000fe200078e0a17 */
[----:B------:R-:W-:Y:S01]  /*0860*/  IABS R19, R12 ;  /* 0x0000000c00137213 */ /* 0x000fe20000000000 */
[----:B------:R-:W-:Y:S01]  /*0870*/  VIADD R6, R14, 0xffffffe1 ;  /* 0xffffffe10e067836 */ /* 0x000fe20000000000 */
[----:B------:R-:W-:Y:S01]  /*0880*/  IABS R12, R8 ;  /* 0x00000008000c7213 */ /* 0x000fe20000000000 */
[----:B------:R-:W-:Y:S01]  /*0890*/  IMAD.MOV.U32 R7, RZ, RZ, R17 ;  /* 0x000000ffff077224 */ /* 0x000fe200078e0011 */
[----:B------:R-:W-:Y:S01]  /*08a0*/  IABS R13, R13 ;  /* 0x0000000d000d7213 */ /* 0x000fe20000000000 */
[----:B------:R-:W-:Y:S01]  /*08b0*/  IMAD.MOV.U32 R8, RZ, RZ, R15 ;  /* 0x000000ffff087224 */ /* 0x000fe200078e000f */
[----:B------:R-:W-:Y:S01]  /*08c0*/  IABS R15, R6 ;  /* 0x00000006000f7213 */ /* 0x000fe20000000000 */
[----:B------:R-:W-:Y:S01]  /*08d0*/  VIADD R6, R7, 0xffffffe1 ;  /* 0xffffffe107067836 */ /* 0x000fe20000000000 */
[----:B------:R-:W-:Y:S01]  /*08e0*/  MOV R17, R12 ;  /* 0x0000000c00117202 */ /* 0x000fe20000000f00 */
[----:B------:R-:W-:-:S02]  /*08f0*/  VIADD R7, R8, 0xffffffe1 ;  /* 0xffffffe108077836 */ /* 0x000fc40000000000 */
[----:B------:R-:W-:Y:S01]  /*0900*/  IMAD.MOV.U32 R14, RZ, RZ, R16 ;  /* 0x000000ffff0e7224 */ /* 0x000fe200078e0010 */
[----:B------:R-:W-:Y:S01]  /*0910*/  IABS R6, R6 ;  /* 0x0000000600067213 */ /* 0x000fe20000000000 */
[C---:B------:R-:W-:Y:S01]  /*0920*/  IMAD.IADD R19, R2.reuse, 0x1, -R19 ;  /* 0x0000000102137824 */ /* 0x040fe200078e0a13 */
[----:B------:R-:W-:Y:S01]  /*0930*/  IABS R8, R7 ;  /* 0x0000000700087213 */ /* 0x000fe20000000000 */
[C---:B------:R-:W-:Y:S02]  /*0940*/  IMAD.IADD R13, R2.reuse, 0x1, -R13 ;  /* 0x00000001020d7824 */ /* 0x040fe400078e0a0d */
[----:B------:R-:W-:Y:S02]  /*0950*/  IMAD.IADD R12, R2, 0x1, -R17 ;  /* 0x00000001020c7824 */ /* 0x000fe400078e0a11 */
[----:B------:R-:W-:Y:S02]  /*0960*/  VIADD R2, R14, 0xffffffe1 ;  /* 0xffffffe10e027836 */ /* 0x000fe40000000000 */
[----:B------:R-:W-:-:S02]  /*0970*/  IMAD R11, R15, -0x20, R11 ;  /* 0xffffffe00f0b7824 */ /* 0x000fc400078e020b */
[----:B------:R-:W-:Y:S01]  /*0980*/  IMAD R15, R15, -0x20, R10 ;  /* 0xffffffe00f0f7824 */ /* 0x000fe200078e020a */
[----:B------:R-:W-:Y:S01]  /*0990*/  IABS R27, R2 ;  /* 0x00000002001b7213 */ /* 0x000fe20000000000 */
[C---:B------:R-:W-:Y:S01]  /*09a0*/  IMAD R17, R6.reuse, -0x20, R3 ;  /* 0xffffffe006117824 */ /* 0x040fe200078e0203 */
[----:B------:R-:W-:Y:S01]  /*09b0*/  CS2R R2, SRZ ;  /* 0x0000000000027805 */ /* 0x000fe2000001ff00 */
[----:B------:R-:W-:Y:S01]  /*09c0*/  IMAD R21, R6, -0x20, R9 ;  /* 0xffffffe006157824 */ /* 0x000fe200078e0209 */
[----:B------:R-:W-:Y:S01]  /*09d0*/  CS2R R6, SRZ ;  /* 0x0000000000067805 */ /* 0x000fe2000001ff00 */
[C---:B------:R-:W-:Y:S02]  /*09e0*/  IMAD R19, R8.reuse, -0x20, R19 ;  /* 0xffffffe008137824 */ /* 0x040fe400078e0213 */
[----:B------:R-:W-:Y:S02]  /*09f0*/  IMAD R23, R8, -0x20, R23 ;  /* 0xffffffe008177824 */ /* 0x000fe400078e0217 */
[----:B-1----:R-:W-:-:S04]  /*0a00*/  IMAD.WIDE R8, R11, 0x4, R4 ;  /* 0x000000040b087825 */ /* 0x002fc800078e0204 */
[--C-:B------:R-:W-:Y:S01]  /*0a10*/  IMAD.WIDE R10, R15, 0x4, R4.reuse ;  /* 0x000000040f0a7825 */ /* 0x100fe200078e0204 */
[----:B------:R1:W2:Y:S03]  /*0a20*/  @!P1 LDG.E.EL R6, desc[UR4][R8.64] ;  /* 0x0000000408069981 */ /* 0x0002a6000c2e1900 */
[--C-:B------:R-:W-:Y:S01]  /*0a30*/  IMAD.WIDE R14, R17, 0x4, R4.reuse ;  /* 0x00000004110e7825 */ /* 0x100fe200078e0204 */
[----:B------:R-:W3:Y:S03]  /*0a40*/  @!P1 LDG.E.EL R7, desc[UR4][R10.64] ;  /* 0x000000040a079981 */ /* 0x000ee6000c2e1900 */
[----:B------:R-:W-:Y:S01]  /*0a50*/  IMAD.WIDE R16, R21, 0x4, R4 ;  /* 0x0000000415107825 */ /* 0x000fe200078e0204 */
[----:B------:R-:W4:Y:S01]  /*0a60*/  @!P1 LDG.E.EL R3, desc[UR4][R14.64] ;  /* 0x000000040e039981 */ /* 0x000f22000c2e1900 */
[----:B-1----:R-:W1:Y:S02]  /*0a70*/  LDC.64 R8, c[0x0][0x218] ;  /* 0x00008600ff087b82 */ /* 0x002e640000000a00 */
[C---:B------:R-:W-:Y:S01]  /*0a80*/  IMAD R13, R27.reuse, -0x20, R13 ;  /* 0xffffffe01b0d7824 */ /* 0x040fe200078e020d */
[----:B------:R-:W5:Y:S01]  /*0a90*/  @!P1 LDG.E.EL R2, desc[UR4][R16.64] ;  /* 0x0000000410029981 */ /* 0x000f62000c2e1900 */
[----:B------:R-:W-:Y:S01]  /*0aa0*/  IMAD R27, R27, -0x20, R12 ;  /* 0xffffffe01b1b7824 */ /* 0x000fe200078e020c */
[----:B------:R-:W-:Y:S01]  /*0ab0*/  CS2R R20, SRZ ;  /* 0x0000000000147805 */ /* 0x000fe2000001ff00 */
[----:B------:R-:W-:Y:S01]  /*0ac0*/  IMAD.WIDE R24, R13, 0x4, R4 ;  /* 0x000000040d187825 */ /* 0x000fe200078e0204 */
[----:B------:R-:W-:-:S03]  /*0ad0*/  CS2R R12, SRZ ;  /* 0x00000000000c7805 */ /* 0x000fc6000001ff00 */
[----:B------:R-:W-:-:S03]  /*0ae0*/  IMAD.WIDE R18, R19, 0x4, R4 ;  /* 0x0000000413127825 */ /* 0x000fc600078e0204 */
[----:B------:R-:W5:Y:S01]  /*0af0*/  @!P0 LDG.E.EL R13, desc[UR4][R24.64] ;  /* 0x00000004180d8981 */ /* 0x000f62000c2e1900 */
[----:B------:R-:W-:-:S03]  /*0b00*/  IMAD.WIDE R22, R23, 0x4, R4 ;  /* 0x0000000417167825 */ /* 0x000fc600078e0204 */
[----:B------:R-:W5:Y:S01]  /*0b10*/  @!P0 LDG.E.EL R20, desc[UR4][R18.64] ;  /* 0x0000000412148981 */ /* 0x000f62000c2e1900 */
[----:B------:R-:W-:-:S03]  /*0b20*/  IMAD.WIDE R26, R27, 0x4, R4 ;  /* 0x000000041b1a7825 */ /* 0x000fc600078e0204 */
[----:B------:R-:W5:Y:S04]  /*0b30*/  @!P0 LDG.E.EL R12, desc[UR4][R22.64] ;  /* 0x00000004160c8981 */ /* 0x000f68000c2e1900 */
[----:B------:R-:W5:Y:S01]  /*0b40*/  @!P0 LDG.E.EL R21, desc[UR4][R26.64] ;  /* 0x000000041a158981 */ /* 0x000f62000c2e1900 */
[----:B-1----:R-:W-:Y:S01]  /*0b50*/  IMAD.WIDE R8, R0, 0x4, R8 ;  /* 0x0000000400087825 */ /* 0x002fe200078e0208 */
[----:B--2---:R-:W-:Y:S02]  /*0b60*/  FSETP.GEU.AND P2, PT, R6, RZ, PT ;  /* 0x000000ff0600720b */ /* 0x004fe40003f4e000 */
[----:B---3--:R-:W-:Y:S02]  /*0b70*/  FSETP.GEU.AND P3, PT, R7, RZ, PT ;  /* 0x000000ff0700720b */ /* 0x008fe40003f6e000 */
[----:B----4-:R-:W-:-:S02]  /*0b80*/  FSETP.GEU.AND P4, PT, R3, RZ, PT ;  /* 0x000000ff0300720b */ /* 0x010fc40003f8e000 */
[----:B-----5:R-:W-:Y:S02]  /*0b90*/  FSETP.GEU.AND P5, PT, R2, RZ, PT ;  /* 0x000000ff0200720b */ /* 0x020fe40003fae000 */
[----:B------:R-:W-:Y:S02]  /*0ba0*/  FSEL R4, R6, RZ, P2 ;  /* 0x000000ff06047208 */ /* 0x000fe40001000000 */
[----:B------:R-:W-:Y:S02]  /*0bb0*/  FSEL R5, R7, RZ, P3 ;  /* 0x000000ff07057208 */ /* 0x000fe40001800000 */
[----:B------:R-:W-:Y:S02]  /*0bc0*/  FSEL R6, R3, RZ, P4 ;  /* 0x000000ff03067208 */ /* 0x000fe40002000000 */
[----:B------:R-:W-:-:S05]  /*0bd0*/  FSEL R7, R2, RZ, P5 ;  /* 0x000000ff02077208 */ /* 0x000fca0002800000 */
[----:B------:R1:W-:Y:S01]  /*0be0*/  @!P1 STG.E.128 desc[UR4][R8.64], R4 ;  /* 0x0000000408009986 */ /* 0x0003e2000c101d04 */
[----:B------:R-:W-:Y:S02]  /*0bf0*/  FSETP.GEU.AND P2, PT, R20, RZ, PT ;  /* 0x000000ff1400720b */ /* 0x000fe40003f4e000 */
[----:B------:R-:W-:Y:S02]  /*0c00*/  FSETP.GEU.AND P1, PT, R13, RZ, PT ;  /* 0x000000ff0d00720b */ /* 0x000fe40003f2e000 */
[----:B------:R-:W-:Y:S02]  /*0c10*/  FSETP.GEU.AND P3, PT, R12, RZ, PT ;  /* 0x000000ff0c00720b */ /* 0x000fe40003f6e000 */
[----:B------:R-:W-:Y:S02]  /*0c20*/  FSETP.GEU.AND P4, PT, R21, RZ, PT ;  /* 0x000000ff1500720b */ /* 0x000fe40003f8e000 */
[----:B------:R-:W-:Y:S02]  /*0c30*/  FSEL R16, R20, RZ, P2 ;  /* 0x000000ff14107208 */ /* 0x000fe40001000000 */
[----:B------:R-:W-:-:S02]  /*0c40*/  FSEL R17, R12, RZ, P3 ;  /* 0x000000ff0c117208 */ /* 0x000fc40001800000 */
[----:B------:R-:W-:Y:S02]  /*0c50*/  FSEL R18, R13, RZ, P1 ;  /* 0x000000ff0d127208 */ /* 0x000fe40000800000 */
[----:B------:R-:W-:Y:S01]  /*0c60*/  FSEL R19, R21, RZ, P4 ;  /* 0x000000ff15137208 */ /* 0x000fe20002000000 */
[----:B-1----:R-:W-:Y:S06]  /*0c70*/  @P0 EXIT ;  /* 0x000000000000094d */ /* 0x002fec0003800000 */
[----:B------:R-:W-:Y:S01]  /*0c80*/  STG.E.128 desc[UR4][R8.64+0x800], R16 ;  /* 0x0008001008007986 */ /* 0x000fe2000c101d04 */
[----:B------:R-:W-:Y:S05]  /*0c90*/  EXIT ;  /* 0x000000000000794d */ /* 0x000fea0003800000 */
.L_x_0:
[----:B------:R-:W-:-:S00]  /*0ca0*/  BRA `(.L_x_0) ;  /* 0xfffffffc00fc7947 */ /* 0x000fc0000383ffff */
[----:B------:R-:W-:-:S00]  /*0cb0*/  NOP ;  /* 0x0000000000007918 */ /* 0x000fc00000000000 */
        /* <DEDUP_REMOVED lines=12> */
.L_x_1:


//--------------------- .nv.constant0.triton_poi_fused_reflection_pad2d_relu_4 --------------------------
	.section	.nv.constant0.triton_poi_fused_reflection_pad2d_relu_4,"a",@progbits
	.sectionflags	@""
	.align	4
.nv.constant0.triton_poi_fused_reflection_pad2d_relu_4:
	.zero		548
